//
// Generated by NVIDIA NVVM Compiler
//
// Compiler Build ID: CL-36424714
// Cuda compilation tools, release 13.0, V13.0.88
// Based on NVVM 20.0.0
//

.version 9.0
.target sm_100
.address_size 64

	// .globl	_Z19assignSongToClusterP4SongP8Centroidii

.visible .entry _Z19assignSongToClusterP4SongP8Centroidii(
	.param .u64 .ptr .align 1 _Z19assignSongToClusterP4SongP8Centroidii_param_0,
	.param .u64 .ptr .align 1 _Z19assignSongToClusterP4SongP8Centroidii_param_1,
	.param .u32 _Z19assignSongToClusterP4SongP8Centroidii_param_2,
	.param .u32 _Z19assignSongToClusterP4SongP8Centroidii_param_3
)
{
	.reg .pred 	%p<27>;
	.reg .b32 	%r<72>;
	.reg .b32 	%f<163>;
	.reg .b64 	%rd<17>;

	ld.param.u64 	%rd6, [_Z19assignSongToClusterP4SongP8Centroidii_param_0];
	ld.param.u64 	%rd7, [_Z19assignSongToClusterP4SongP8Centroidii_param_1];
	ld.param.u32 	%r25, [_Z19assignSongToClusterP4SongP8Centroidii_param_2];
	ld.param.u32 	%r23, [_Z19assignSongToClusterP4SongP8Centroidii_param_3];
	cvta.to.global.u64 	%rd1, %rd7;
	cvta.to.global.u64 	%rd8, %rd6;
	mov.u32 	%r26, %ctaid.x;
	mov.u32 	%r27, %ntid.x;
	mov.u32 	%r28, %tid.x;
	mad.lo.s32 	%r29, %r26, %r27, %r28;
	setp.ge.s32 	%p1, %r29, %r25;
	setp.lt.s32 	%p2, %r23, 1;
	mul.wide.s32 	%rd9, %r29, 16;
	add.s64 	%rd2, %rd8, %rd9;
	mov.b32 	%r71, -1;
	or.pred  	%p3, %p1, %p2;
	@%p3 bra 	$L__BB0_12;
	ld.global.f32 	%f1, [%rd2];
	ld.global.f32 	%f2, [%rd2+4];
	ld.global.f32 	%f3, [%rd2+8];
	and.b32  	%r1, %r23, 7;
	setp.lt.u32 	%p4, %r23, 8;
	mov.f32 	%f160, 0f4CBEBC20;
	mov.b32 	%r71, -1;
	mov.b32 	%r66, 0;
	@%p4 bra 	$L__BB0_4;
	and.b32  	%r66, %r23, 2147483640;
	add.s64 	%rd16, %rd1, 64;
	mov.f32 	%f160, 0f4CBEBC20;
	mov.b32 	%r71, -1;
	mov.b32 	%r60, 0;
$L__BB0_3:
	.pragma "nounroll";
	ld.global.f32 	%f13, [%rd16+-64];
	sub.f32 	%f14, %f1, %f13;
	ld.global.f32 	%f15, [%rd16+-60];
	sub.f32 	%f16, %f2, %f15;
	mul.f32 	%f17, %f16, %f16;
	fma.rn.f32 	%f18, %f14, %f14, %f17;
	ld.global.f32 	%f19, [%rd16+-56];
	sub.f32 	%f20, %f3, %f19;
	fma.rn.f32 	%f21, %f20, %f20, %f18;
	setp.lt.f32 	%p5, %f21, %f160;
	selp.f32 	%f22, %f21, %f160, %p5;
	selp.b32 	%r35, %r60, %r71, %p5;
	ld.global.f32 	%f23, [%rd16+-48];
	sub.f32 	%f24, %f1, %f23;
	ld.global.f32 	%f25, [%rd16+-44];
	sub.f32 	%f26, %f2, %f25;
	mul.f32 	%f27, %f26, %f26;
	fma.rn.f32 	%f28, %f24, %f24, %f27;
	ld.global.f32 	%f29, [%rd16+-40];
	sub.f32 	%f30, %f3, %f29;
	fma.rn.f32 	%f31, %f30, %f30, %f28;
	setp.lt.f32 	%p6, %f31, %f22;
	selp.f32 	%f32, %f31, %f22, %p6;
	add.s32 	%r36, %r60, 1;
	selp.b32 	%r37, %r36, %r35, %p6;
	ld.global.f32 	%f33, [%rd16+-32];
	sub.f32 	%f34, %f1, %f33;
	ld.global.f32 	%f35, [%rd16+-28];
	sub.f32 	%f36, %f2, %f35;
	mul.f32 	%f37, %f36, %f36;
	fma.rn.f32 	%f38, %f34, %f34, %f37;
	ld.global.f32 	%f39, [%rd16+-24];
	sub.f32 	%f40, %f3, %f39;
	fma.rn.f32 	%f41, %f40, %f40, %f38;
	setp.lt.f32 	%p7, %f41, %f32;
	selp.f32 	%f42, %f41, %f32, %p7;
	add.s32 	%r38, %r60, 2;
	selp.b32 	%r39, %r38, %r37, %p7;
	ld.global.f32 	%f43, [%rd16+-16];
	sub.f32 	%f44, %f1, %f43;
	ld.global.f32 	%f45, [%rd16+-12];
	sub.f32 	%f46, %f2, %f45;
	mul.f32 	%f47, %f46, %f46;
	fma.rn.f32 	%f48, %f44, %f44, %f47;
	ld.global.f32 	%f49, [%rd16+-8];
	sub.f32 	%f50, %f3, %f49;
	fma.rn.f32 	%f51, %f50, %f50, %f48;
	setp.lt.f32 	%p8, %f51, %f42;
	selp.f32 	%f52, %f51, %f42, %p8;
	add.s32 	%r40, %r60, 3;
	selp.b32 	%r41, %r40, %r39, %p8;
	ld.global.f32 	%f53, [%rd16];
	sub.f32 	%f54, %f1, %f53;
	ld.global.f32 	%f55, [%rd16+4];
	sub.f32 	%f56, %f2, %f55;
	mul.f32 	%f57, %f56, %f56;
	fma.rn.f32 	%f58, %f54, %f54, %f57;
	ld.global.f32 	%f59, [%rd16+8];
	sub.f32 	%f60, %f3, %f59;
	fma.rn.f32 	%f61, %f60, %f60, %f58;
	setp.lt.f32 	%p9, %f61, %f52;
	selp.f32 	%f62, %f61, %f52, %p9;
	add.s32 	%r42, %r60, 4;
	selp.b32 	%r43, %r42, %r41, %p9;
	ld.global.f32 	%f63, [%rd16+16];
	sub.f32 	%f64, %f1, %f63;
	ld.global.f32 	%f65, [%rd16+20];
	sub.f32 	%f66, %f2, %f65;
	mul.f32 	%f67, %f66, %f66;
	fma.rn.f32 	%f68, %f64, %f64, %f67;
	ld.global.f32 	%f69, [%rd16+24];
	sub.f32 	%f70, %f3, %f69;
	fma.rn.f32 	%f71, %f70, %f70, %f68;
	setp.lt.f32 	%p10, %f71, %f62;
	selp.f32 	%f72, %f71, %f62, %p10;
	add.s32 	%r44, %r60, 5;
	selp.b32 	%r45, %r44, %r43, %p10;
	ld.global.f32 	%f73, [%rd16+32];
	sub.f32 	%f74, %f1, %f73;
	ld.global.f32 	%f75, [%rd16+36];
	sub.f32 	%f76, %f2, %f75;
	mul.f32 	%f77, %f76, %f76;
	fma.rn.f32 	%f78, %f74, %f74, %f77;
	ld.global.f32 	%f79, [%rd16+40];
	sub.f32 	%f80, %f3, %f79;
	fma.rn.f32 	%f81, %f80, %f80, %f78;
	setp.lt.f32 	%p11, %f81, %f72;
	selp.f32 	%f82, %f81, %f72, %p11;
	add.s32 	%r46, %r60, 6;
	selp.b32 	%r47, %r46, %r45, %p11;
	ld.global.f32 	%f83, [%rd16+48];
	sub.f32 	%f84, %f1, %f83;
	ld.global.f32 	%f85, [%rd16+52];
	sub.f32 	%f86, %f2, %f85;
	mul.f32 	%f87, %f86, %f86;
	fma.rn.f32 	%f88, %f84, %f84, %f87;
	ld.global.f32 	%f89, [%rd16+56];
	sub.f32 	%f90, %f3, %f89;
	fma.rn.f32 	%f91, %f90, %f90, %f88;
	setp.lt.f32 	%p12, %f91, %f82;
	selp.f32 	%f160, %f91, %f82, %p12;
	add.s32 	%r48, %r60, 7;
	selp.b32 	%r71, %r48, %r47, %p12;
	add.s64 	%rd16, %rd16, 128;
	add.s32 	%r60, %r60, 8;
	setp.ne.s32 	%p13, %r60, %r66;
	@%p13 bra 	$L__BB0_3;
$L__BB0_4:
	setp.eq.s32 	%p14, %r1, 0;
	@%p14 bra 	$L__BB0_12;
	and.b32  	%r10, %r23, 3;
	setp.lt.u32 	%p15, %r1, 4;
	@%p15 bra 	$L__BB0_7;
	mul.wide.u32 	%rd10, %r66, 16;
	add.s64 	%rd11, %rd1, %rd10;
	ld.global.f32 	%f92, [%rd11];
	sub.f32 	%f93, %f1, %f92;
	ld.global.f32 	%f94, [%rd11+4];
	sub.f32 	%f95, %f2, %f94;
	mul.f32 	%f96, %f95, %f95;
	fma.rn.f32 	%f97, %f93, %f93, %f96;
	ld.global.f32 	%f98, [%rd11+8];
	sub.f32 	%f99, %f3, %f98;
	fma.rn.f32 	%f100, %f99, %f99, %f97;
	setp.lt.f32 	%p16, %f100, %f160;
	selp.f32 	%f101, %f100, %f160, %p16;
	selp.b32 	%r50, %r66, %r71, %p16;
	add.s32 	%r51, %r66, 1;
	ld.global.f32 	%f102, [%rd11+16];
	sub.f32 	%f103, %f1, %f102;
	ld.global.f32 	%f104, [%rd11+20];
	sub.f32 	%f105, %f2, %f104;
	mul.f32 	%f106, %f105, %f105;
	fma.rn.f32 	%f107, %f103, %f103, %f106;
	ld.global.f32 	%f108, [%rd11+24];
	sub.f32 	%f109, %f3, %f108;
	fma.rn.f32 	%f110, %f109, %f109, %f107;
	setp.lt.f32 	%p17, %f110, %f101;
	selp.f32 	%f111, %f110, %f101, %p17;
	selp.b32 	%r52, %r51, %r50, %p17;
	add.s32 	%r53, %r66, 2;
	ld.global.f32 	%f112, [%rd11+32];
	sub.f32 	%f113, %f1, %f112;
	ld.global.f32 	%f114, [%rd11+36];
	sub.f32 	%f115, %f2, %f114;
	mul.f32 	%f116, %f115, %f115;
	fma.rn.f32 	%f117, %f113, %f113, %f116;
	ld.global.f32 	%f118, [%rd11+40];
	sub.f32 	%f119, %f3, %f118;
	fma.rn.f32 	%f120, %f119, %f119, %f117;
	setp.lt.f32 	%p18, %f120, %f111;
	selp.f32 	%f121, %f120, %f111, %p18;
	selp.b32 	%r54, %r53, %r52, %p18;
	add.s32 	%r55, %r66, 3;
	ld.global.f32 	%f122, [%rd11+48];
	sub.f32 	%f123, %f1, %f122;
	ld.global.f32 	%f124, [%rd11+52];
	sub.f32 	%f125, %f2, %f124;
	mul.f32 	%f126, %f125, %f125;
	fma.rn.f32 	%f127, %f123, %f123, %f126;
	ld.global.f32 	%f128, [%rd11+56];
	sub.f32 	%f129, %f3, %f128;
	fma.rn.f32 	%f130, %f129, %f129, %f127;
	setp.lt.f32 	%p19, %f130, %f121;
	selp.f32 	%f160, %f130, %f121, %p19;
	selp.b32 	%r71, %r55, %r54, %p19;
	add.s32 	%r66, %r66, 4;
$L__BB0_7:
	setp.eq.s32 	%p20, %r10, 0;
	@%p20 bra 	$L__BB0_12;
	setp.eq.s32 	%p21, %r10, 1;
	@%p21 bra 	$L__BB0_10;
	mul.wide.u32 	%rd12, %r66, 16;
	add.s64 	%rd13, %rd1, %rd12;
	ld.global.f32 	%f131, [%rd13];
	sub.f32 	%f132, %f1, %f131;
	ld.global.f32 	%f133, [%rd13+4];
	sub.f32 	%f134, %f2, %f133;
	mul.f32 	%f135, %f134, %f134;
	fma.rn.f32 	%f136, %f132, %f132, %f135;
	ld.global.f32 	%f137, [%rd13+8];
	sub.f32 	%f138, %f3, %f137;
	fma.rn.f32 	%f139, %f138, %f138, %f136;
	setp.lt.f32 	%p22, %f139, %f160;
	selp.f32 	%f140, %f139, %f160, %p22;
	selp.b32 	%r57, %r66, %r71, %p22;
	add.s32 	%r58, %r66, 1;
	ld.global.f32 	%f141, [%rd13+16];
	sub.f32 	%f142, %f1, %f141;
	ld.global.f32 	%f143, [%rd13+20];
	sub.f32 	%f144, %f2, %f143;
	mul.f32 	%f145, %f144, %f144;
	fma.rn.f32 	%f146, %f142, %f142, %f145;
	ld.global.f32 	%f147, [%rd13+24];
	sub.f32 	%f148, %f3, %f147;
	fma.rn.f32 	%f149, %f148, %f148, %f146;
	setp.lt.f32 	%p23, %f149, %f140;
	selp.f32 	%f160, %f149, %f140, %p23;
	selp.b32 	%r71, %r58, %r57, %p23;
	add.s32 	%r66, %r66, 2;
$L__BB0_10:
	and.b32  	%r59, %r23, 1;
	setp.eq.b32 	%p24, %r59, 1;
	not.pred 	%p25, %p24;
	@%p25 bra 	$L__BB0_12;
	mul.wide.u32 	%rd14, %r66, 16;
	add.s64 	%rd15, %rd1, %rd14;
	ld.global.f32 	%f150, [%rd15];
	sub.f32 	%f151, %f1, %f150;
	ld.global.f32 	%f152, [%rd15+4];
	sub.f32 	%f153, %f2, %f152;
	mul.f32 	%f154, %f153, %f153;
	fma.rn.f32 	%f155, %f151, %f151, %f154;
	ld.global.f32 	%f156, [%rd15+8];
	sub.f32 	%f157, %f3, %f156;
	fma.rn.f32 	%f158, %f157, %f157, %f155;
	setp.lt.f32 	%p26, %f158, %f160;
	selp.b32 	%r71, %r66, %r71, %p26;
$L__BB0_12:
	st.global.u32 	[%rd2+12], %r71;
	ret;

}
	// .globl	_Z21calculateNewCentroidsP4SongP8Centroidi
.visible .entry _Z21calculateNewCentroidsP4SongP8Centroidi(
	.param .u64 .ptr .align 1 _Z21calculateNewCentroidsP4SongP8Centroidi_param_0,
	.param .u64 .ptr .align 1 _Z21calculateNewCentroidsP4SongP8Centroidi_param_1,
	.param .u32 _Z21calculateNewCentroidsP4SongP8Centroidi_param_2
)
{
	.reg .pred 	%p<2>;
	.reg .b32 	%r<8>;
	.reg .b32 	%f<7>;
	.reg .b64 	%rd<9>;

	ld.param.u64 	%rd1, [_Z21calculateNewCentroidsP4SongP8Centroidi_param_0];
	ld.param.u64 	%rd2, [_Z21calculateNewCentroidsP4SongP8Centroidi_param_1];
	ld.param.u32 	%r2, [_Z21calculateNewCentroidsP4SongP8Centroidi_param_2];
	mov.u32 	%r3, %ctaid.x;
	mov.u32 	%r4, %ntid.x;
	mov.u32 	%r5, %tid.x;
	mad.lo.s32 	%r1, %r3, %r4, %r5;
	setp.ge.s32 	%p1, %r1, %r2;
	@%p1 bra 	$L__BB1_2;
	cvta.to.global.u64 	%rd3, %rd1;
	cvta.to.global.u64 	%rd4, %rd2;
	mul.wide.s32 	%rd5, %r1, 16;
	add.s64 	%rd6, %rd3, %rd5;
	ld.global.u32 	%r6, [%rd6+12];
	mul.wide.s32 	%rd7, %r6, 16;
	add.s64 	%rd8, %rd4, %rd7;
	ld.global.f32 	%f1, [%rd6];
	atom.global.add.f32 	%f2, [%rd8], %f1;
	ld.global.f32 	%f3, [%rd6+4];
	atom.global.add.f32 	%f4, [%rd8+4], %f3;
	ld.global.f32 	%f5, [%rd6+8];
	atom.global.add.f32 	%f6, [%rd8+8], %f5;
	atom.global.add.u32 	%r7, [%rd8+12], 1;
$L__BB1_2:
	ret;

}


// ===== COMPILED SASS (sm_100) =====

	.target	sm_100

	.elftype	@"ET_EXEC"


//--------------------- .note.nv.tkinfo           --------------------------
	.section	.note.nv.tkinfo,"",@"SHT_NOTE"
	.sectionflags	@"SHF_NOTE_NV_TKINFO"
	.tkinfo
        /*0018*/ 	.word	0x00000002
        /*0030*/ 	.string	""
        /*0030*/ 	.string	"ptxas"
        /*0030*/ 	.string	"Cuda compilation tools, release 13.0, V13.0.88"
        /*0030*/ 	.string	"Build cuda_13.0.r13.0/compiler.36424714_0"
        /*0030*/ 	.string	"-arch sm_100 -m 64 "



//--------------------- .note.nv.cuinfo           --------------------------
	.section	.note.nv.cuinfo,"",@"SHT_NOTE"
	.sectionflags	@"SHF_NOTE_NV_CUINFO"
        /*0018*/ 	.short	0x0002
        /*001a*/ 	.short	0x0064
        /*001c*/ 	.short	0x0082
	.zero		2


//--------------------- .nv.info                  --------------------------
	.section	.nv.info,"",@"SHT_CUDA_INFO"
	.align	4


	//----- nvinfo : EIATTR_REGCOUNT
	.align		4
        /*0000*/ 	.byte	0x04, 0x2f
        /*0002*/ 	.short	(.L_1 - .L_0)
	.align		4
.L_0:
        /*0004*/ 	.word	index@(_Z19assignSongToClusterP4SongP8Centroidii)
        /*0008*/ 	.word	0x00000020


	//----- nvinfo : EIATTR_FRAME_SIZE
	.align		4
.L_1:
        /*000c*/ 	.byte	0x04, 0x11
        /*000e*/ 	.short	(.L_3 - .L_2)
	.align		4
.L_2:
        /*0010*/ 	.word	index@(_Z19assignSongToClusterP4SongP8Centroidii)
        /*0014*/ 	.word	0x00000000


	//----- nvinfo : EIATTR_REGCOUNT
	.align		4
.L_3:
        /*0018*/ 	.byte	0x04, 0x2f
        /*001a*/ 	.short	(.L_5 - .L_4)
	.align		4
.L_4:
        /*001c*/ 	.word	index@(_Z21calculateNewCentroidsP4SongP8Centroidi)
        /*0020*/ 	.word	0x00000010


	//----- nvinfo : EIATTR_FRAME_SIZE
	.align		4
.L_5:
        /*0024*/ 	.byte	0x04, 0x11
        /*0026*/ 	.short	(.L_7 - .L_6)
	.align		4
.L_6:
        /*0028*/ 	.word	index@(_Z21calculateNewCentroidsP4SongP8Centroidi)
        /*002c*/ 	.word	0x00000000


	//----- nvinfo : EIATTR_MIN_STACK_SIZE
	.align		4
.L_7:
        /*0030*/ 	.byte	0x04, 0x12
        /*0032*/ 	.short	(.L_9 - .L_8)
	.align		4
.L_8:
        /*0034*/ 	.word	index@(_Z21calculateNewCentroidsP4SongP8Centroidi)
        /*0038*/ 	.word	0x00000000


	//----- nvinfo : EIATTR_MIN_STACK_SIZE
	.align		4
.L_9:
        /*003c*/ 	.byte	0x04, 0x12
        /*003e*/ 	.short	(.L_11 - .L_10)
	.align		4
.L_10:
        /*0040*/ 	.word	index@(_Z19assignSongToClusterP4SongP8Centroidii)
        /*0044*/ 	.word	0x00000000
.L_11:


//--------------------- .nv.compat                --------------------------
	.section	.nv.compat,"",@"SHT_CUDA_COMPAT_INFO"
	.align	4
        /*0000*/ 	.byte	0x02, 0x09, 0x00, 0x00, 0x02, 0x02, 0x01, 0x00, 0x02, 0x05, 0x05, 0x00, 0x03, 0x07, 0x01, 0x01
        /*0010*/ 	.byte	0x02, 0x03, 0x00, 0x00, 0x02, 0x06, 0x01, 0x00, 0x04, 0x0b, 0x08, 0x00, 0x09, 0x00, 0x00, 0x00
        /*0020*/ 	.byte	0x00, 0x00, 0x00, 0x00


//--------------------- .nv.info._Z21calculateNewCentroidsP4SongP8Centroidi --------------------------
	.section	.nv.info._Z21calculateNewCentroidsP4SongP8Centroidi,"",@"SHT_CUDA_INFO"
	.sectionflags	@""
	.align	4


	//----- nvinfo : EIATTR_CUDA_API_VERSION
	.align		4
        /*0000*/ 	.byte	0x04, 0x37
        /*0002*/ 	.short	(.L_13 - .L_12)
.L_12:
        /*0004*/ 	.word	0x00000082


	//----- nvinfo : EIATTR_KPARAM_INFO
	.align		4
.L_13:
        /*0008*/ 	.byte	0x04, 0x17
        /*000a*/ 	.short	(.L_15 - .L_14)
.L_14:
        /*000c*/ 	.word	0x00000000
        /*0010*/ 	.short	0x0002
        /*0012*/ 	.short	0x0010
        /*0014*/ 	.byte	0x00, 0xf0, 0x11, 0x00


	//----- nvinfo : EIATTR_KPARAM_INFO
	.align		4
.L_15:
        /*0018*/ 	.byte	0x04, 0x17
        /*001a*/ 	.short	(.L_17 - .L_16)
.L_16:
        /*001c*/ 	.word	0x00000000
        /*0020*/ 	.short	0x0001
        /*0022*/ 	.short	0x0008
        /*0024*/ 	.byte	0x00, 0xf5, 0x21, 0x00


	//----- nvinfo : EIATTR_KPARAM_INFO
	.align		4
.L_17:
        /*0028*/ 	.byte	0x04, 0x17
        /*002a*/ 	.short	(.L_19 - .L_18)
.L_18:
        /*002c*/ 	.word	0x00000000
        /*0030*/ 	.short	0x0000
        /*0032*/ 	.short	0x0000
        /*0034*/ 	.byte	0x00, 0xf5, 0x21, 0x00


	//----- nvinfo : EIATTR_SPARSE_MMA_MASK
	.align		4
.L_19:
        /*0038*/ 	.byte	0x03, 0x50
        /*003a*/ 	.short	0x0000


	//----- nvinfo : EIATTR_MAXREG_COUNT
	.align		4
        /*003c*/ 	.byte	0x03, 0x1b
        /*003e*/ 	.short	0x00ff


	//----- nvinfo : EIATTR_MERCURY_ISA_VERSION
	.align		4
        /*0040*/ 	.byte	0x03, 0x5f
        /*0042*/ 	.short	0x0101


	//----- nvinfo : EIATTR_VRC_CTA_INIT_COUNT
	.align		4
        /*0044*/ 	.byte	0x02, 0x4a
	.zero		1
	.zero		1


	//----- nvinfo : EIATTR_EXIT_INSTR_OFFSETS
	.align		4
        /*0048*/ 	.byte	0x04, 0x1c
        /*004a*/ 	.short	(.L_21 - .L_20)


	//   ....[0]....
.L_20:
        /*004c*/ 	.word	0x00000070


	//   ....[1]....
        /*0050*/ 	.word	0x00000160


	//----- nvinfo : EIATTR_CBANK_PARAM_SIZE
	.align		4
.L_21:
        /*0054*/ 	.byte	0x03, 0x19
        /*0056*/ 	.short	0x0014


	//----- nvinfo : EIATTR_PARAM_CBANK
	.align		4
        /*0058*/ 	.byte	0x04, 0x0a
        /*005a*/ 	.short	(.L_23 - .L_22)
	.align		4
.L_22:
        /*005c*/ 	.word	index@(.nv.constant0._Z21calculateNewCentroidsP4SongP8Centroidi)
        /*0060*/ 	.short	0x0380
        /*0062*/ 	.short	0x0014


	//----- nvinfo : EIATTR_SW_WAR
	.align		4
.L_23:
        /*0064*/ 	.byte	0x04, 0x36
        /*0066*/ 	.short	(.L_25 - .L_24)
.L_24:
        /*0068*/ 	.word	0x00000008
.L_25:


//--------------------- .nv.info._Z19assignSongToClusterP4SongP8Centroidii --------------------------
	.section	.nv.info._Z19assignSongToClusterP4SongP8Centroidii,"",@"SHT_CUDA_INFO"
	.sectionflags	@""
	.align	4


	//----- nvinfo : EIATTR_CUDA_API_VERSION
	.align		4
        /*0000*/ 	.byte	0x04, 0x37
        /*0002*/ 	.short	(.L_27 - .L_26)
.L_26:
        /*0004*/ 	.word	0x00000082


	//----- nvinfo : EIATTR_KPARAM_INFO
	.align		4
.L_27:
        /*0008*/ 	.byte	0x04, 0x17
        /*000a*/ 	.short	(.L_29 - .L_28)
.L_28:
        /*000c*/ 	.word	0x00000000
        /*0010*/ 	.short	0x0003
        /*0012*/ 	.short	0x0014
        /*0014*/ 	.byte	0x00, 0xf0, 0x11, 0x00


	//----- nvinfo : EIATTR_KPARAM_INFO
	.align		4
.L_29:
        /*0018*/ 	.byte	0x04, 0x17
        /*001a*/ 	.short	(.L_31 - .L_30)
.L_30:
        /*001c*/ 	.word	0x00000000
        /*0020*/ 	.short	0x0002
        /*0022*/ 	.short	0x0010
        /*0024*/ 	.byte	0x00, 0xf0, 0x11, 0x00


	//----- nvinfo : EIATTR_KPARAM_INFO
	.align		4
.L_31:
        /*0028*/ 	.byte	0x04, 0x17
        /*002a*/ 	.short	(.L_33 - .L_32)
.L_32:
        /*002c*/ 	.word	0x00000000
        /*0030*/ 	.short	0x0001
        /*0032*/ 	.short	0x0008
        /*0034*/ 	.byte	0x00, 0xf5, 0x21, 0x00


	//----- nvinfo : EIATTR_KPARAM_INFO
	.align		4
.L_33:
        /*0038*/ 	.byte	0x04, 0x17
        /*003a*/ 	.short	(.L_35 - .L_34)
.L_34:
        /*003c*/ 	.word	0x00000000
        /*0040*/ 	.short	0x0000
        /*0042*/ 	.short	0x0000
        /*0044*/ 	.byte	0x00, 0xf5, 0x21, 0x00


	//----- nvinfo : EIATTR_SPARSE_MMA_MASK
	.align		4
.L_35:
        /*0048*/ 	.byte	0x03, 0x50
        /*004a*/ 	.short	0x0000


	//----- nvinfo : EIATTR_MAXREG_COUNT
	.align		4
        /*004c*/ 	.byte	0x03, 0x1b
        /*004e*/ 	.short	0x00ff


	//----- nvinfo : EIATTR_MERCURY_ISA_VERSION
	.align		4
        /*0050*/ 	.byte	0x03, 0x5f
        /*0052*/ 	.short	0x0101


	//----- nvinfo : EIATTR_VRC_CTA_INIT_COUNT
	.align		4
        /*0054*/ 	.byte	0x02, 0x4a
	.zero		1
	.zero		1


	//----- nvinfo : EIATTR_EXIT_INSTR_OFFSETS
	.align		4
        /*0058*/ 	.byte	0x04, 0x1c
        /*005a*/ 	.short	(.L_37 - .L_36)


	//   ....[0]....
.L_36:
        /*005c*/ 	.word	0x00000ee0


	//----- nvinfo : EIATTR_CRS_STACK_SIZE
	.align		4
.L_37:
        /*0060*/ 	.byte	0x04, 0x1e
        /*0062*/ 	.short	(.L_39 - .L_38)
.L_38:
        /*0064*/ 	.word	0x00000000


	//----- nvinfo : EIATTR_CBANK_PARAM_SIZE
	.align		4
.L_39:
        /*0068*/ 	.byte	0x03, 0x19
        /*006a*/ 	.short	0x0018


	//----- nvinfo : EIATTR_PARAM_CBANK
	.align		4
        /*006c*/ 	.byte	0x04, 0x0a
        /*006e*/ 	.short	(.L_41 - .L_40)
	.align		4
.L_40:
        /*0070*/ 	.word	index@(.nv.constant0._Z19assignSongToClusterP4SongP8Centroidii)
        /*0074*/ 	.short	0x0380
        /*0076*/ 	.short	0x0018


	//----- nvinfo : EIATTR_SW_WAR
	.align		4
.L_41:
        /*0078*/ 	.byte	0x04, 0x36
        /*007a*/ 	.short	(.L_43 - .L_42)
.L_42:
        /*007c*/ 	.word	0x00000008
.L_43:


//--------------------- .nv.callgraph             --------------------------
	.section	.nv.callgraph,"",@"SHT_CUDA_CALLGRAPH"
	.align	4
	.sectionentsize	8
	.align		4
        /*0000*/ 	.word	0x00000000
	.align		4
        /*0004*/ 	.word	0xffffffff
	.align		4
        /*0008*/ 	.word	0x00000000
	.align		4
        /*000c*/ 	.word	0xfffffffe
	.align		4
        /*0010*/ 	.word	0x00000000
	.align		4
        /*0014*/ 	.word	0xfffffffd
	.align		4
        /*0018*/ 	.word	0x00000000
	.align		4
        /*001c*/ 	.word	0xfffffffc


//--------------------- .text._Z21calculateNewCentroidsP4SongP8Centroidi --------------------------
	.section	.text._Z21calculateNewCentroidsP4SongP8Centroidi,"ax",@progbits
	.align	128
        .global         _Z21calculateNewCentroidsP4SongP8Centroidi
        .type           _Z21calculateNewCentroidsP4SongP8Centroidi,@function
        .size           _Z21calculateNewCentroidsP4SongP8Centroidi,(.L_x_8 - _Z21calculateNewCentroidsP4SongP8Centroidi)
        .other          _Z21calculateNewCentroidsP4SongP8Centroidi,@"STO_CUDA_ENTRY STV_DEFAULT"
_Z21calculateNewCentroidsP4SongP8Centroidi:
.text._Z21calculateNewCentroidsP4SongP8Centroidi:
[----:B------:R-:W-:Y:S01]  /*0000*/  LDC R1, c[0x0][0x37c] ;  /* 0x0000df00ff017b82 */ /* 0x000fe20000000800 */
[----:B------:R-:W0:Y:S07]  /*0010*/  S2R R0, SR_TID.X ;  /* 0x0000000000007919 */ /* 0x000e2e0000002100 */
[----:B------:R-:W0:Y:S01]  /*0020*/  S2UR UR4, SR_CTAID.X ;  /* 0x00000000000479c3 */ /* 0x000e220000002500 */
[----:B------:R-:W1:Y:S07]  /*0030*/  LDCU UR5, c[0x0][0x390] ;  /* 0x00007200ff0577ac */ /* 0x000e6e0008000800 */
[----:B------:R-:W0:Y:S02]  /*0040*/  LDC R5, c[0x0][0x360] ;  /* 0x0000d800ff057b82 */ /* 0x000e240000000800 */
[----:B0-----:R-:W-:-:S05]  /*0050*/  IMAD R5, R5, UR4, R0 ;  /* 0x0000000405057c24 */ /* 0x001fca000f8e0200 */
[----:B-1----:R-:W-:-:S13]  /*0060*/  ISETP.GE.AND P0, PT, R5, UR5, PT ;  /* 0x0000000505007c0c */ /* 0x002fda000bf06270 */
[----:B------:R-:W-:Y:S05]  /*0070*/  @P0 EXIT ;  /* 0x000000000000094d */ /* 0x000fea0003800000 */
[----:B------:R-:W0:Y:S01]  /*0080*/  LDC.64 R2, c[0x0][0x380] ;  /* 0x0000e000ff027b82 */ /* 0x000e220000000a00 */
[----:B------:R-:W1:Y:S01]  /*0090*/  LDCU.64 UR4, c[0x0][0x358] ;  /* 0x00006b00ff0477ac */ /* 0x000e620008000a00 */
[----:B0-----:R-:W-:-:S06]  /*00a0*/  IMAD.WIDE R2, R5, 0x10, R2 ;  /* 0x0000001005027825 */ /* 0x001fcc00078e0202 */
[----:B------:R-:W0:Y:S01]  /*00b0*/  LDC.64 R4, c[0x0][0x388] ;  /* 0x0000e200ff047b82 */ /* 0x000e220000000a00 */
[----:B-1----:R-:W0:Y:S04]  /*00c0*/  LDG.E R7, desc[UR4][R2.64+0xc] ;  /* 0x00000c0402077981 */ /* 0x002e28000c1e1900 */
[----:B------:R-:W2:Y:S01]  /*00d0*/  LDG.E R9, desc[UR4][R2.64] ;  /* 0x0000000402097981 */ /* 0x000ea2000c1e1900 */
[----:B0-----:R-:W-:-:S05]  /*00e0*/  IMAD.WIDE R4, R7, 0x10, R4 ;  /* 0x0000001007047825 */ /* 0x001fca00078e0204 */
[----:B--2---:R-:W-:Y:S04]  /*00f0*/  REDG.E.ADD.F32.FTZ.RN.STRONG.GPU desc[UR4][R4.64], R9 ;  /* 0x00000009040079a6 */ /* 0x004fe8000c12f304 */
[----:B------:R-:W2:Y:S01]  /*0100*/  LDG.E R7, desc[UR4][R2.64+0x4] ;  /* 0x0000040402077981 */ /* 0x000ea2000c1e1900 */
[----:B------:R-:W-:-:S03]  /*0110*/  HFMA2 R13, -RZ, RZ, 0, 5.9604644775390625e-08 ;  /* 0x00000001ff0d7431 */ /* 0x000fc600000001ff */
[----:B--2---:R-:W-:Y:S04]  /*0120*/  REDG.E.ADD.F32.FTZ.RN.STRONG.GPU desc[UR4][R4.64+0x4], R7 ;  /* 0x00000407040079a6 */ /* 0x004fe8000c12f304 */
[----:B------:R-:W2:Y:S04]  /*0130*/  LDG.E R11, desc[UR4][R2.64+0x8] ;  /* 0x00000804020b7981 */ /* 0x000ea8000c1e1900 */
[----:B--2---:R-:W-:Y:S04]  /*0140*/  REDG.E.ADD.F32.FTZ.RN.STRONG.GPU desc[UR4][R4.64+0x8], R11 ;  /* 0x0000080b040079a6 */ /* 0x004fe8000c12f304 */
[----:B------:R-:W-:Y:S01]  /*0150*/  REDG.E.ADD.STRONG.GPU desc[UR4][R4.64+0xc], R13 ;  /* 0x00000c0d0400798e */ /* 0x000fe2000c12e104 */
[----:B------:R-:W-:Y:S05]  /*0160*/  EXIT ;  /* 0x000000000000794d */ /* 0x000fea0003800000 */
.L_x_0:
[----:B------:R-:W-:-:S00]  /*0170*/  BRA `(.L_x_0) ;  /* 0xfffffffc00fc7947 */ /* 0x000fc0000383ffff */
[----:B------:R-:W-:-:S00]  /*0180*/  NOP ;  /* 0x0000000000007918 */ /* 0x000fc00000000000 */
[----:B------:R-:W-:-:S00]  /*0190*/  NOP ;  /* 0x0000000000007918 */ /* 0x000fc00000000000 */
[----:B------:R-:W-:-:S00]  /*01a0*/  NOP ;  /* 0x0000000000007918 */ /* 0x000fc00000000000 */
[----:B------:R-:W-:-:S00]  /*01b0*/  NOP ;  /* 0x0000000000007918 */ /* 0x000fc00000000000 */
[----:B------:R-:W-:-:S00]  /*01c0*/  NOP ;  /* 0x0000000000007918 */ /* 0x000fc00000000000 */
[----:B------:R-:W-:-:S00]  /*01d0*/  NOP ;  /* 0x0000000000007918 */ /* 0x000fc00000000000 */
[----:B------:R-:W-:-:S00]  /*01e0*/  NOP ;  /* 0x0000000000007918 */ /* 0x000fc00000000000 */
[----:B------:R-:W-:-:S00]  /*01f0*/  NOP ;  /* 0x0000000000007918 */ /* 0x000fc00000000000 */
.L_x_8:


//--------------------- .text._Z19assignSongToClusterP4SongP8Centroidii --------------------------
	.section	.text._Z19assignSongToClusterP4SongP8Centroidii,"ax",@progbits
	.align	128
        .global         _Z19assignSongToClusterP4SongP8Centroidii
        .type           _Z19assignSongToClusterP4SongP8Centroidii,@function
        .size           _Z19assignSongToClusterP4SongP8Centroidii,(.L_x_9 - _Z19assignSongToClusterP4SongP8Centroidii)
        .other          _Z19assignSongToClusterP4SongP8Centroidii,@"STO_CUDA_ENTRY STV_DEFAULT"
_Z19assignSongToClusterP4SongP8Centroidii:
.text._Z19assignSongToClusterP4SongP8Centroidii:
[----:B------:R-:W-:Y:S01]  /*0000*/  LDC R1, c[0x0][0x37c] ;  /* 0x0000df00ff017b82 */ /* 0x000fe20000000800 */
[----:B------:R-:W0:Y:S07]  /*0010*/  S2R R0, SR_TID.X ;  /* 0x0000000000007919 */ /* 0x000e2e0000002100 */
[----:B------:R-:W0:Y:S01]  /*0020*/  S2UR UR4, SR_CTAID.X ;  /* 0x00000000000479c3 */ /* 0x000e220000002500 */
[----:B------:R-:W1:Y:S01]  /*0030*/  LDCU.64 UR6, c[0x0][0x358] ;  /* 0x00006b00ff0677ac */ /* 0x000e620008000a00 */
[----:B------:R-:W-:Y:S01]  /*0040*/  BSSY.RECONVERGENT B0, `(.L_x_1) ;  /* 0x00000e8000007945 */ /* 0x000fe20003800200 */
[----:B------:R-:W-:-:S05]  /*0050*/  MOV R10, 0xffffffff ;  /* 0xffffffff000a7802 */ /* 0x000fca0000000f00 */
[----:B------:R-:W0:Y:S08]  /*0060*/  LDC R7, c[0x0][0x360] ;  /* 0x0000d800ff077b82 */ /* 0x000e300000000800 */
[----:B------:R-:W2:Y:S08]  /*0070*/  LDC.64 R2, c[0x0][0x390] ;  /* 0x0000e400ff027b82 */ /* 0x000eb00000000a00 */
[----:B------:R-:W3:Y:S01]  /*0080*/  LDC.64 R4, c[0x0][0x380] ;  /* 0x0000e000ff047b82 */ /* 0x000ee20000000a00 */
[----:B0-----:R-:W-:Y:S01]  /*0090*/  IMAD R7, R7, UR4, R0 ;  /* 0x0000000407077c24 */ /* 0x001fe2000f8e0200 */
[----:B--2---:R-:W-:-:S04]  /*00a0*/  ISETP.GE.AND P0, PT, R3, 0x1, PT ;  /* 0x000000010300780c */ /* 0x004fc80003f06270 */
[C---:B------:R-:W-:Y:S01]  /*00b0*/  ISETP.GE.OR P0, PT, R7.reuse, R2, !P0 ;  /* 0x000000020700720c */ /* 0x040fe20004706670 */
[----:B---3--:R-:W-:-:S12]  /*00c0*/  IMAD.WIDE R4, R7, 0x10, R4 ;  /* 0x0000001007047825 */ /* 0x008fd800078e0204 */
[----:B-1----:R-:W-:Y:S05]  /*00d0*/  @P0 BRA `(.L_x_2) ;  /* 0x0000000c00780947 */ /* 0x002fea0003800000 */
[----:B------:R0:W5:Y:S04]  /*00e0*/  LDG.E R0, desc[UR6][R4.64] ;  /* 0x0000000604007981 */ /* 0x000168000c1e1900 */
[----:B------:R0:W5:Y:S04]  /*00f0*/  LDG.E R2, desc[UR6][R4.64+0x4] ;  /* 0x0000040604027981 */ /* 0x000168000c1e1900 */
[----:B------:R0:W5:Y:S01]  /*0100*/  LDG.E R8, desc[UR6][R4.64+0x8] ;  /* 0x0000080604087981 */ /* 0x000162000c1e1900 */
[C---:B------:R-:W-:Y:S01]  /*0110*/  ISETP.GE.U32.AND P1, PT, R3.reuse, 0x8, PT ;  /* 0x000000080300780c */ /* 0x040fe20003f26070 */
[----:B------:R-:W-:Y:S01]  /*0120*/  HFMA2 R14, -RZ, RZ, 18.96875, -1.03125 ;  /* 0x4cbebc20ff0e7431 */ /* 0x000fe200000001ff */
[----:B------:R-:W-:Y:S01]  /*0130*/  LOP3.LUT R12, R3, 0x7, RZ, 0xc0, !PT ;  /* 0x00000007030c7812 */ /* 0x000fe200078ec0ff */
[----:B------:R-:W-:Y:S01]  /*0140*/  HFMA2 R9, -RZ, RZ, 0, 0 ;  /* 0x00000000ff097431 */ /* 0x000fe200000001ff */
[----:B------:R-:W-:-:S02]  /*0150*/  MOV R10, 0xffffffff ;  /* 0xffffffff000a7802 */ /* 0x000fc40000000f00 */
[----:B------:R-:W-:-:S07]  /*0160*/  ISETP.NE.AND P0, PT, R12, RZ, PT ;  /* 0x000000ff0c00720c */ /* 0x000fce0003f05270 */
[----:B0-----:R-:W-:Y:S06]  /*0170*/  @!P1 BRA `(.L_x_3) ;  /* 0x0000000400b89947 */ /* 0x001fec0003800000 */
[----:B------:R-:W0:Y:S01]  /*0180*/  LDCU.64 UR4, c[0x0][0x388] ;  /* 0x00007100ff0477ac */ /* 0x000e220008000a00 */
[----:B------:R-:W-:Y:S02]  /*0190*/  LOP3.LUT R9, R3, 0x7ffffff8, RZ, 0xc0, !PT ;  /* 0x7ffffff803097812 */ /* 0x000fe400078ec0ff */
[----:B------:R-:W-:Y:S02]  /*01a0*/  MOV R14, 0x4cbebc20 ;  /* 0x4cbebc20000e7802 */ /* 0x000fe40000000f00 */
[----:B------:R-:W-:Y:S02]  /*01b0*/  MOV R10, 0xffffffff ;  /* 0xffffffff000a7802 */ /* 0x000fe40000000f00 */
[----:B------:R-:W-:Y:S01]  /*01c0*/  MOV R11, RZ ;  /* 0x000000ff000b7202 */ /* 0x000fe20000000f00 */
[----:B0-----:R-:W-:-:S04]  /*01d0*/  UIADD3 UR4, UP0, UPT, UR4, 0x40, URZ ;  /* 0x0000004004047890 */ /* 0x001fc8000ff1e0ff */
[----:B------:R-:W-:Y:S02]  /*01e0*/  UIADD3.X UR5, UPT, UPT, URZ, UR5, URZ, UP0, !UPT ;  /* 0x00000005ff057290 */ /* 0x000fe400087fe4ff */
[----:B------:R-:W-:-:S04]  /*01f0*/  MOV R6, UR4 ;  /* 0x0000000400067c02 */ /* 0x000fc80008000f00 */
[----:B------:R-:W-:-:S07]  /*0200*/  MOV R7, UR5 ;  /* 0x0000000500077c02 */ /* 0x000fce0008000f00 */
.L_x_4:
[----:B------:R-:W2:Y:S04]  /*0210*/  LDG.E R18, desc[UR6][R6.64+-0x3c] ;  /* 0xffffc40606127981 */ /* 0x000ea8000c1e1900 */
[----:B------:R-:W3:Y:S04]  /*0220*/  LDG.E R16, desc[UR6][R6.64+-0x40] ;  /* 0xffffc00606107981 */ /* 0x000ee8000c1e1900 */
[----:B------:R-:W4:Y:S04]  /*0230*/  LDG.E R20, desc[UR6][R6.64+-0x2c] ;  /* 0xffffd40606147981 */ /* 0x000f28000c1e1900 */
        /* <DEDUP_REMOVED lines=8> */
[----:B------:R-:W4:Y:S01]  /*02c0*/  LDG.E R13, desc[UR6][R6.64+-0x8] ;  /* 0xfffff806060d7981 */ /* 0x000f22000c1e1900 */
[----:B--2--5:R-:W-:Y:S01]  /*02d0*/  FADD R18, R2, -R18 ;  /* 0x8000001202127221 */ /* 0x024fe20000000000 */
[----:B---3--:R-:W-:-:S03]  /*02e0*/  FADD R16, R0, -R16 ;  /* 0x8000001000107221 */ /* 0x008fc60000000000 */
[----:B------:R-:W-:Y:S01]  /*02f0*/  FMUL R18, R18, R18 ;  /* 0x0000001212127220 */ /* 0x000fe20000400000 */
[----:B----4-:R-:W-:-:S03]  /*0300*/  FADD R20, R2, -R20 ;  /* 0x8000001402147221 */ /* 0x010fc60000000000 */
[----:B------:R-:W-:Y:S01]  /*0310*/  FFMA R18, R16, R16, R18 ;  /* 0x0000001010127223 */ /* 0x000fe20000000012 */
[----:B------:R-:W-:Y:S01]  /*0320*/  FADD R27, R8, -R27 ;  /* 0x8000001b081b7221 */ /* 0x000fe20000000000 */
[----:B------:R-:W-:Y:S01]  /*0330*/  FMUL R20, R20, R20 ;  /* 0x0000001414147220 */ /* 0x000fe20000400000 */
[----:B------:R-:W-:Y:S02]  /*0340*/  FADD R19, R0, -R19 ;  /* 0x8000001300137221 */ /* 0x000fe40000000000 */
[----:B------:R-:W-:Y:S01]  /*0350*/  FFMA R27, R27, R27, R18 ;  /* 0x0000001b1b1b7223 */ /* 0x000fe20000000012 */
[----:B------:R-:W-:Y:S01]  /*0360*/  FADD R21, R2, -R21 ;  /* 0x8000001502157221 */ /* 0x000fe20000000000 */
[----:B------:R-:W-:Y:S02]  /*0370*/  FFMA R20, R19, R19, R20 ;  /* 0x0000001313147223 */ /* 0x000fe40000000014 */
[----:B------:R-:W2:Y:S01]  /*0380*/  LDG.E R19, desc[UR6][R6.64+0x4] ;  /* 0x0000040606137981 */ /* 0x000ea2000c1e1900 */
[----:B------:R-:W-:Y:S01]  /*0390*/  FADD R25, R8, -R25 ;  /* 0x8000001908197221 */ /* 0x000fe20000000000 */
[-C--:B------:R-:W-:Y:S01]  /*03a0*/  FSETP.GEU.AND P5, PT, R27, R14.reuse, PT ;  /* 0x0000000e1b00720b */ /* 0x080fe20003fae000 */
[----:B------:R-:W-:Y:S01]  /*03b0*/  FMUL R16, R21, R21 ;  /* 0x0000001515107220 */ /* 0x000fe20000400000 */
[----:B------:R-:W-:Y:S01]  /*03c0*/  FADD R23, R0, -R23 ;  /* 0x8000001700177221 */ /* 0x000fe20000000000 */
[----:B------:R-:W3:Y:S01]  /*03d0*/  LDG.E R21, desc[UR6][R6.64] ;  /* 0x0000000606157981 */ /* 0x000ee2000c1e1900 */
[----:B------:R-:W-:Y:S01]  /*03e0*/  FFMA R20, R25, R25, R20 ;  /* 0x0000001919147223 */ /* 0x000fe20000000014 */
[----:B------:R-:W-:Y:S01]  /*03f0*/  FSEL R14, R27, R14, !P5 ;  /* 0x0000000e1b0e7208 */ /* 0x000fe20006800000 */
[----:B------:R-:W-:Y:S01]  /*0400*/  FFMA R18, R23, R23, R16 ;  /* 0x0000001717127223 */ /* 0x000fe20000000010 */
[----:B------:R-:W4:Y:S01]  /*0410*/  LDG.E R25, desc[UR6][R6.64+0x8] ;  /* 0x0000080606197981 */ /* 0x000f22000c1e1900 */
[----:B------:R-:W-:Y:S01]  /*0420*/  FADD R29, R8, -R29 ;  /* 0x8000001d081d7221 */ /* 0x000fe20000000000 */
[----:B------:R-:W-:-:S02]  /*0430*/  FSETP.GEU.AND P6, PT, R20, R14, PT ;  /* 0x0000000e1400720b */ /* 0x000fc40003fce000 */
[----:B------:R-:W4:Y:S01]  /*0440*/  LDG.E R23, desc[UR6][R6.64+0x14] ;  /* 0x0000140606177981 */ /* 0x000f22000c1e1900 */
[----:B------:R-:W-:Y:S01]  /*0450*/  FFMA R18, R29, R29, R18 ;  /* 0x0000001d1d127223 */ /* 0x000fe20000000012 */
[----:B------:R-:W-:Y:S02]  /*0460*/  FSEL R16, R20, R14, !P6 ;  /* 0x0000000e14107208 */ /* 0x000fe40007000000 */
[----:B------:R-:W4:Y:S01]  /*0470*/  LDG.E R27, desc[UR6][R6.64+0x10] ;  /* 0x00001006061b7981 */ /* 0x000f22000c1e1900 */
[----:B------:R-:W-:-:S03]  /*0480*/  FADD R20, R2, -R15 ;  /* 0x8000000f02147221 */ /* 0x000fc60000000000 */
[----:B------:R-:W4:Y:S01]  /*0490*/  LDG.E R29, desc[UR6][R6.64+0x24] ;  /* 0x00002406061d7981 */ /* 0x000f22000c1e1900 */
[----:B------:R-:W-:-:S03]  /*04a0*/  FMUL R20, R20, R20 ;  /* 0x0000001414147220 */ /* 0x000fc60000400000 */
[----:B------:R-:W4:Y:S01]  /*04b0*/  LDG.E R14, desc[UR6][R6.64+0x18] ;  /* 0x00001806060e7981 */ /* 0x000f22000c1e1900 */
[----:B------:R-:W-:Y:S01]  /*04c0*/  FADD R17, R0, -R17 ;  /* 0x8000001100117221 */ /* 0x000fe20000000000 */
[CC--:B------:R-:W-:Y:S02]  /*04d0*/  FSETP.GEU.AND P4, PT, R18.reuse, R16.reuse, PT ;  /* 0x000000101200720b */ /* 0x0c0fe40003f8e000 */
[----:B------:R-:W4:Y:S01]  /*04e0*/  LDG.E R15, desc[UR6][R6.64+0x20] ;  /* 0x00002006060f7981 */ /* 0x000f22000c1e1900 */
[----:B------:R-:W-:Y:S01]  /*04f0*/  FFMA R22, R17, R17, R20 ;  /* 0x0000001111167223 */ /* 0x000fe20000000014 */
[----:B------:R-:W-:Y:S02]  /*0500*/  FSEL R16, R18, R16, !P4 ;  /* 0x0000001012107208 */ /* 0x000fe40006000000 */
[----:B------:R-:W4:Y:S01]  /*0510*/  LDG.E R18, desc[UR6][R6.64+0x28] ;  /* 0x0000280606127981 */ /* 0x000f22000c1e1900 */
[----:B------:R-:W-:-:S03]  /*0520*/  FADD R13, R8, -R13 ;  /* 0x8000000d080d7221 */ /* 0x000fc60000000000 */
[----:B------:R-:W4:Y:S01]  /*0530*/  LDG.E R20, desc[UR6][R6.64+0x34] ;  /* 0x0000340606147981 */ /* 0x000f22000c1e1900 */
[----:B------:R-:W-:-:S03]  /*0540*/  FFMA R22, R13, R13, R22 ;  /* 0x0000000d0d167223 */ /* 0x000fc60000000016 */
[----:B------:R-:W4:Y:S04]  /*0550*/  LDG.E R17, desc[UR6][R6.64+0x30] ;  /* 0x0000300606117981 */ /* 0x000f28000c1e1900 */
[----:B------:R-:W4:Y:S01]  /*0560*/  LDG.E R13, desc[UR6][R6.64+0x38] ;  /* 0x00003806060d7981 */ /* 0x000f22000c1e1900 */
[----:B------:R-:W-:-:S04]  /*0570*/  FSETP.GEU.AND P3, PT, R22, R16, PT ;  /* 0x000000101600720b */ /* 0x000fc80003f6e000 */
[----:B------:R-:W-:Y:S02]  /*0580*/  FSEL R16, R22, R16, !P3 ;  /* 0x0000001016107208 */ /* 0x000fe40005800000 */
[C---:B------:R-:W-:Y:S02]  /*0590*/  SEL R10, R11.reuse, R10, !P5 ;  /* 0x0000000a0b0a7207 */ /* 0x040fe40006800000 */
[C---:B------:R-:W-:Y:S02]  /*05a0*/  @!P6 IADD3 R10, PT, PT, R11.reuse, 0x1, RZ ;  /* 0x000000010b0ae810 */ /* 0x040fe40007ffe0ff */
[----:B------:R-:W-:-:S03]  /*05b0*/  @!P4 IADD3 R10, PT, PT, R11, 0x2, RZ ;  /* 0x000000020b0ac810 */ /* 0x000fc60007ffe0ff */
[----:B------:R-:W-:Y:S01]  /*05c0*/  @!P3 IADD3 R10, PT, PT, R11, 0x3, RZ ;  /* 0x000000030b0ab810 */ /* 0x000fe20007ffe0ff */
[----:B--2---:R-:W-:-:S04]  /*05d0*/  FADD R19, R2, -R19 ;  /* 0x8000001302137221 */ /* 0x004fc80000000000 */
[----:B------:R-:W-:Y:S01]  /*05e0*/  FMUL R24, R19, R19 ;  /* 0x0000001313187220 */ /* 0x000fe20000400000 */
[----:B---3--:R-:W-:-:S04]  /*05f0*/  FADD R21, R0, -R21 ;  /* 0x8000001500157221 */ /* 0x008fc80000000000 */
[----:B------:R-:W-:Y:S01]  /*0600*/  FFMA R19, R21, R21, R24 ;  /* 0x0000001515137223 */ /* 0x000fe20000000018 */
[----:B----4-:R-:W-:Y:S01]  /*0610*/  FADD R24, R8, -R25 ;  /* 0x8000001908187221 */ /* 0x010fe20000000000 */
[----:B------:R-:W-:-:S03]  /*0620*/  FADD R23, R2, -R23 ;  /* 0x8000001702177221 */ /* 0x000fc60000000000 */
[----:B------:R-:W-:Y:S01]  /*0630*/  FFMA R19, R24, R24, R19 ;  /* 0x0000001818137223 */ /* 0x000fe20000000013 */
[----:B------:R-:W-:Y:S01]  /*0640*/  FADD R27, R0, -R27 ;  /* 0x8000001b001b7221 */ /* 0x000fe20000000000 */
[----:B------:R-:W-:-:S03]  /*0650*/  FMUL R26, R23, R23 ;  /* 0x00000017171a7220 */ /* 0x000fc60000400000 */
[-C--:B------:R-:W-:Y:S01]  /*0660*/  FSETP.GEU.AND P1, PT, R19, R16.reuse, PT ;  /* 0x000000101300720b */ /* 0x080fe20003f2e000 */
[----:B------:R-:W-:Y:S01]  /*0670*/  FADD R29, R2, -R29 ;  /* 0x8000001d021d7221 */ /* 0x000fe20000000000 */
[----:B------:R-:W-:Y:S01]  /*0680*/  FFMA R26, R27, R27, R26 ;  /* 0x0000001b1b1a7223 */ /* 0x000fe2000000001a */
[----:B------:R-:W-:Y:S02]  /*0690*/  FADD R21, R8, -R14 ;  /* 0x8000000e08157221 */ /* 0x000fe40000000000 */
[----:B------:R-:W-:Y:S01]  /*06a0*/  FMUL R14, R29, R29 ;  /* 0x0000001d1d0e7220 */ /* 0x000fe20000400000 */
[----:B------:R-:W-:Y:S01]  /*06b0*/  FSEL R16, R19, R16, !P1 ;  /* 0x0000001013107208 */ /* 0x000fe20004800000 */
[----:B------:R-:W-:Y:S01]  /*06c0*/  FADD R15, R0, -R15 ;  /* 0x8000000f000f7221 */ /* 0x000fe20000000000 */
[----:B------:R-:W-:-:S03]  /*06d0*/  FFMA R21, R21, R21, R26 ;  /* 0x0000001515157223 */ /* 0x000fc6000000001a */
[----:B------:R-:W-:Y:S01]  /*06e0*/  FFMA R14, R15, R15, R14 ;  /* 0x0000000f0f0e7223 */ /* 0x000fe2000000000e */
[----:B------:R-:W-:Y:S01]  /*06f0*/  FADD R15, R8, -R18 ;  /* 0x80000012080f7221 */ /* 0x000fe20000000000 */
[-C--:B------:R-:W-:Y:S01]  /*0700*/  FSETP.GEU.AND P2, PT, R21, R16.reuse, PT ;  /* 0x000000101500720b */ /* 0x080fe20003f4e000 */
[----:B------:R-:W-:Y:S02]  /*0710*/  FADD R20, R2, -R20 ;  /* 0x8000001402147221 */ /* 0x000fe40000000000 */
[----:B------:R-:W-:Y:S01]  /*0720*/  FFMA R15, R15, R15, R14 ;  /* 0x0000000f0f0f7223 */ /* 0x000fe2000000000e */
[----:B------:R-:W-:Y:S01]  /*0730*/  FSEL R16, R21, R16, !P2 ;  /* 0x0000001015107208 */ /* 0x000fe20005000000 */
[----:B------:R-:W-:Y:S01]  /*0740*/  FADD R17, R0, -R17 ;  /* 0x8000001100117221 */ /* 0x000fe20000000000 */
[----:B------:R-:W-:Y:S02]  /*0750*/  FMUL R20, R20, R20 ;  /* 0x0000001414147220 */ /* 0x000fe40000400000 */
[----:B------:R-:W-:Y:S01]  /*0760*/  FSETP.GEU.AND P5, PT, R15, R16, PT ;  /* 0x000000100f00720b */ /* 0x000fe20003fae000 */
[----:B------:R-:W-:Y:S01]  /*0770*/  FADD R13, R8, -R13 ;  /* 0x8000000d080d7221 */ /* 0x000fe20000000000 */
[----:B------:R-:W-:-:S02]  /*0780*/  FFMA R20, R17, R17, R20 ;  /* 0x0000001111147223 */ /* 0x000fc40000000014 */
[----:B------:R-:W-:Y:S02]  /*0790*/  FSEL R14, R15, R16, !P5 ;  /* 0x000000100f0e7208 */ /* 0x000fe40006800000 */
[----:B------:R-:W-:-:S05]  /*07a0*/  FFMA R13, R13, R13, R20 ;  /* 0x0000000d0d0d7223 */ /* 0x000fca0000000014 */
[----:B------:R-:W-:Y:S02]  /*07b0*/  FSETP.GEU.AND P3, PT, R13, R14, PT ;  /* 0x0000000e0d00720b */ /* 0x000fe40003f6e000 */
[C---:B------:R-:W-:Y:S02]  /*07c0*/  @!P1 IADD3 R10, PT, PT, R11.reuse, 0x4, RZ ;  /* 0x000000040b0a9810 */ /* 0x040fe40007ffe0ff */
[C---:B------:R-:W-:Y:S02]  /*07d0*/  @!P2 IADD3 R10, PT, PT, R11.reuse, 0x5, RZ ;  /* 0x000000050b0aa810 */ /* 0x040fe40007ffe0ff */
[----:B------:R-:W-:-:S07]  /*07e0*/  @!P5 IADD3 R10, PT, PT, R11, 0x6, RZ ;  /* 0x000000060b0ad810 */ /* 0x000fce0007ffe0ff */
[C---:B------:R-:W-:Y:S02]  /*07f0*/  @!P3 IADD3 R10, PT, PT, R11.reuse, 0x7, RZ ;  /* 0x000000070b0ab810 */ /* 0x040fe40007ffe0ff */
[----:B------:R-:W-:-:S04]  /*0800*/  IADD3 R11, PT, PT, R11, 0x8, RZ ;  /* 0x000000080b0b7810 */ /* 0x000fc80007ffe0ff */
[----:B------:R-:W-:Y:S02]  /*0810*/  ISETP.NE.AND P1, PT, R11, R9, PT ;  /* 0x000000090b00720c */ /* 0x000fe40003f25270 */
[----:B------:R-:W-:Y:S02]  /*0820*/  IADD3 R6, P2, PT, R6, 0x80, RZ ;  /* 0x0000008006067810 */ /* 0x000fe40007f5e0ff */
[----:B------:R-:W-:Y:S02]  /*0830*/  FSEL R14, R13, R14, !P3 ;  /* 0x0000000e0d0e7208 */ /* 0x000fe40005800000 */
[----:B------:R-:W-:-:S07]  /*0840*/  IADD3.X R7, PT, PT, RZ, R7, RZ, P2, !PT ;  /* 0x00000007ff077210 */ /* 0x000fce00017fe4ff */
[----:B------:R-:W-:Y:S05]  /*0850*/  @P1 BRA `(.L_x_4) ;  /* 0xfffffff8006c1947 */ /* 0x000fea000383ffff */
.L_x_3:
[----:B------:R-:W-:Y:S05]  /*0860*/  @!P0 BRA `(.L_x_2) ;  /* 0x0000000400948947 */ /* 0x000fea0003800000 */
[----:B------:R-:W-:Y:S02]  /*0870*/  ISETP.GE.U32.AND P0, PT, R12, 0x4, PT ;  /* 0x000000040c00780c */ /* 0x000fe40003f06070 */
[----:B------:R-:W-:-:S04]  /*0880*/  LOP3.LUT R16, R3, 0x3, RZ, 0xc0, !PT ;  /* 0x0000000303107812 */ /* 0x000fc800078ec0ff */
[----:B------:R-:W-:-:S07]  /*0890*/  ISETP.NE.AND P4, PT, R16, RZ, PT ;  /* 0x000000ff1000720c */ /* 0x000fce0003f85270 */
[----:B------:R-:W-:Y:S06]  /*08a0*/  @!P0 BRA `(.L_x_5) ;  /* 0x0000000000cc8947 */ /* 0x000fec0003800000 */
[----:B------:R-:W0:Y:S02]  /*08b0*/  LDC.64 R6, c[0x0][0x388] ;  /* 0x0000e200ff067b82 */ /* 0x000e240000000a00 */
[----:B0-----:R-:W-:-:S05]  /*08c0*/  IMAD.WIDE.U32 R6, R9, 0x10, R6 ;  /* 0x0000001009067825 */ /* 0x001fca00078e0006 */
        /* <DEDUP_REMOVED lines=11> */
[----:B------:R0:W4:Y:S01]  /*0980*/  LDG.E R23, desc[UR6][R6.64+0x38] ;  /* 0x0000380606177981 */ /* 0x000122000c1e1900 */
        /* <DEDUP_REMOVED lines=8> */
[----:B------:R-:W-:Y:S02]  /*0a10*/  FFMA R27, R27, R27, R12 ;  /* 0x0000001b1b1b7223 */ /* 0x000fe4000000000c */
[----:B------:R-:W-:Y:S01]  /*0a20*/  FFMA R20, R25, R25, R20 ;  /* 0x0000001919147223 */ /* 0x000fe20000000014 */
[----:B------:R-:W-:Y:S02]  /*0a30*/  FADD R17, R2, -R17 ;  /* 0x8000001102117221 */ /* 0x000fe40000000000 */
[----:B------:R-:W-:Y:S01]  /*0a40*/  FSETP.GEU.AND P0, PT, R27, R14, PT ;  /* 0x0000000e1b00720b */ /* 0x000fe20003f0e000 */
[----:B------:R-:W-:Y:S01]  /*0a50*/  FADD R19, R8, -R19 ;  /* 0x8000001308137221 */ /* 0x000fe20000000000 */
[----:B0-----:R-:W-:-:S02]  /*0a60*/  FMUL R6, R17, R17 ;  /* 0x0000001111067220 */ /* 0x001fc40000400000 */
[----:B------:R-:W-:Y:S01]  /*0a70*/  FSEL R14, R27, R14, !P0 ;  /* 0x0000000e1b0e7208 */ /* 0x000fe20004000000 */
[----:B------:R-:W-:Y:S01]  /*0a80*/  FADD R21, R0, -R21 ;  /* 0x8000001500157221 */ /* 0x000fe20000000000 */
[----:B------:R-:W-:Y:S01]  /*0a90*/  FFMA R19, R19, R19, R20 ;  /* 0x0000001313137223 */ /* 0x000fe20000000014 */
[----:B------:R-:W-:Y:S02]  /*0aa0*/  SEL R10, R9, R10, !P0 ;  /* 0x0000000a090a7207 */ /* 0x000fe40004000000 */
[----:B------:R-:W-:Y:S01]  /*0ab0*/  FFMA R6, R21, R21, R6 ;  /* 0x0000001515067223 */ /* 0x000fe20000000006 */
[----:B------:R-:W-:Y:S01]  /*0ac0*/  FADD R11, R2, -R11 ;  /* 0x8000000b020b7221 */ /* 0x000fe20000000000 */
[-C--:B------:R-:W-:Y:S01]  /*0ad0*/  FSETP.GEU.AND P1, PT, R19, R14.reuse, PT ;  /* 0x0000000e1300720b */ /* 0x080fe20003f2e000 */
[----:B------:R-:W-:Y:S02]  /*0ae0*/  FADD R13, R8, -R13 ;  /* 0x8000000d080d7221 */ /* 0x000fe40000000000 */
[----:B------:R-:W-:Y:S01]  /*0af0*/  FMUL R12, R11, R11 ;  /* 0x0000000b0b0c7220 */ /* 0x000fe20000400000 */
[----:B------:R-:W-:Y:S01]  /*0b00*/  FSEL R14, R19, R14, !P1 ;  /* 0x0000000e130e7208 */ /* 0x000fe20004800000 */
[----:B------:R-:W-:Y:S01]  /*0b10*/  FADD R15, R0, -R15 ;  /* 0x8000000f000f7221 */ /* 0x000fe20000000000 */
[----:B------:R-:W-:-:S03]  /*0b20*/  FFMA R13, R13, R13, R6 ;  /* 0x0000000d0d0d7223 */ /* 0x000fc60000000006 */
[----:B------:R-:W-:Y:S01]  /*0b30*/  FFMA R12, R15, R15, R12 ;  /* 0x0000000f0f0c7223 */ /* 0x000fe2000000000c */
[----:B------:R-:W-:Y:S01]  /*0b40*/  FADD R23, R8, -R23 ;  /* 0x8000001708177221 */ /* 0x000fe20000000000 */
[-C--:B------:R-:W-:Y:S02]  /*0b50*/  FSETP.GEU.AND P2, PT, R13, R14.reuse, PT ;  /* 0x0000000e0d00720b */ /* 0x080fe40003f4e000 */
[----:B------:R-:W-:Y:S01]  /*0b60*/  @!P1 IADD3 R10, PT, PT, R9, 0x1, RZ ;  /* 0x00000001090a9810 */ /* 0x000fe20007ffe0ff */
[----:B------:R-:W-:Y:S01]  /*0b70*/  FFMA R23, R23, R23, R12 ;  /* 0x0000001717177223 */ /* 0x000fe2000000000c */
[----:B------:R-:W-:-:S04]  /*0b80*/  FSEL R14, R13, R14, !P2 ;  /* 0x0000000e0d0e7208 */ /* 0x000fc80005000000 */
[----:B------:R-:W-:-:S04]  /*0b90*/  FSETP.GEU.AND P3, PT, R23, R14, PT ;  /* 0x0000000e1700720b */ /* 0x000fc80003f6e000 */
[----:B------:R-:W-:Y:S02]  /*0ba0*/  FSEL R14, R23, R14, !P3 ;  /* 0x0000000e170e7208 */ /* 0x000fe40005800000 */
[----:B------:R-:W-:-:S07]  /*0bb0*/  @!P2 IADD3 R10, PT, PT, R9, 0x2, RZ ;  /* 0x00000002090aa810 */ /* 0x000fce0007ffe0ff */
[C---:B------:R-:W-:Y:S02]  /*0bc0*/  @!P3 IADD3 R10, PT, PT, R9.reuse, 0x3, RZ ;  /* 0x00000003090ab810 */ /* 0x040fe40007ffe0ff */
[----:B------:R-:W-:-:S07]  /*0bd0*/  IADD3 R9, PT, PT, R9, 0x4, RZ ;  /* 0x0000000409097810 */ /* 0x000fce0007ffe0ff */
.L_x_5:
[----:B------:R-:W-:Y:S05]  /*0be0*/  @!P4 BRA `(.L_x_2) ;  /* 0x0000000000b4c947 */ /* 0x000fea0003800000 */
[----:B------:R-:W-:Y:S02]  /*0bf0*/  ISETP.NE.AND P0, PT, R16, 0x1, PT ;  /* 0x000000011000780c */ /* 0x000fe40003f05270 */
[----:B------:R-:W-:-:S04]  /*0c00*/  LOP3.LUT R3, R3, 0x1, RZ, 0xc0, !PT ;  /* 0x0000000103037812 */ /* 0x000fc800078ec0ff */
[----:B------:R-:W-:-:S07]  /*0c10*/  ISETP.NE.U32.AND P1, PT, R3, 0x1, PT ;  /* 0x000000010300780c */ /* 0x000fce0003f25070 */
        /* <DEDUP_REMOVED lines=14> */
[----:B------:R-:W-:-:S03]  /*0d00*/  FADD R17, R2, -R17 ;  /* 0x8000001102117221 */ /* 0x000fc60000000000 */
[----:B------:R-:W-:Y:S01]  /*0d10*/  FFMA R13, R13, R13, R12 ;  /* 0x0000000d0d0d7223 */ /* 0x000fe2000000000c */
[----:B------:R-:W-:Y:S01]  /*0d20*/  FADD R15, R0, -R15 ;  /* 0x8000000f000f7221 */ /* 0x000fe20000000000 */
[----:B------:R-:W-:-:S03]  /*0d30*/  FMUL R12, R17, R17 ;  /* 0x00000011110c7220 */ /* 0x000fc60000400000 */
[-C--:B------:R-:W-:Y:S01]  /*0d40*/  FSETP.GEU.AND P0, PT, R13, R14.reuse, PT ;  /* 0x0000000e0d00720b */ /* 0x080fe20003f0e000 */
[----:B------:R-:W-:Y:S01]  /*0d50*/  FADD R19, R8, -R19 ;  /* 0x8000001308137221 */ /* 0x000fe20000000000 */
[----:B------:R-:W-:Y:S02]  /*0d60*/  FFMA R12, R15, R15, R12 ;  /* 0x0000000f0f0c7223 */ /* 0x000fe4000000000c */
[----:B------:R-:W-:Y:S02]  /*0d70*/  FSEL R14, R13, R14, !P0 ;  /* 0x0000000e0d0e7208 */ /* 0x000fe40004000000 */
[----:B------:R-:W-:Y:S01]  /*0d80*/  SEL R10, R9, R10, !P0 ;  /* 0x0000000a090a7207 */ /* 0x000fe20004000000 */
[----:B------:R-:W-:-:S05]  /*0d90*/  FFMA R19, R19, R19, R12 ;  /* 0x0000001313137223 */ /* 0x000fca000000000c */
[----:B------:R-:W-:-:S04]  /*0da0*/  FSETP.GEU.AND P2, PT, R19, R14, PT ;  /* 0x0000000e1300720b */ /* 0x000fc80003f4e000 */
[----:B------:R-:W-:-:S09]  /*0db0*/  FSEL R14, R19, R14, !P2 ;  /* 0x0000000e130e7208 */ /* 0x000fd20005000000 */
[C---:B------:R-:W-:Y:S02]  /*0dc0*/  @!P2 IADD3 R10, PT, PT, R9.reuse, 0x1, RZ ;  /* 0x00000001090aa810 */ /* 0x040fe40007ffe0ff */
[----:B------:R-:W-:-:S07]  /*0dd0*/  IADD3 R9, PT, PT, R9, 0x2, RZ ;  /* 0x0000000209097810 */ /* 0x000fce0007ffe0ff */
.L_x_6:
[----:B------:R-:W-:Y:S05]  /*0de0*/  @P1 BRA `(.L_x_2) ;  /* 0x0000000000341947 */ /* 0x000fea0003800000 */
[----:B------:R-:W0:Y:S02]  /*0df0*/  LDC.64 R6, c[0x0][0x388] ;  /* 0x0000e200ff067b82 */ /* 0x000e240000000a00 */
[----:B0-----:R-:W-:-:S05]  /*0e00*/  IMAD.WIDE.U32 R6, R9, 0x10, R6 ;  /* 0x0000001009067825 */ /* 0x001fca00078e0006 */
[----:B------:R-:W2:Y:S04]  /*0e10*/  LDG.E R11, desc[UR6][R6.64+0x4] ;  /* 0x00000406060b7981 */ /* 0x000ea8000c1e1900 */
[----:B------:R-:W3:Y:S04]  /*0e20*/  LDG.E R3, desc[UR6][R6.64] ;  /* 0x0000000606037981 */ /* 0x000ee8000c1e1900 */
[----:B------:R-:W4:Y:S01]  /*0e30*/  LDG.E R13, desc[UR6][R6.64+0x8] ;  /* 0x00000806060d7981 */ /* 0x000f22000c1e1900 */
[----:B--2--5:R-:W-:Y:S01]  /*0e40*/  FADD R11, R2, -R11 ;  /* 0x8000000b020b7221 */ /* 0x024fe20000000000 */
[----:B---3--:R-:W-:-:S03]  /*0e50*/  FADD R3, R0, -R3 ;  /* 0x8000000300037221 */ /* 0x008fc60000000000 */
[----:B------:R-:W-:Y:S01]  /*0e60*/  FMUL R0, R11, R11 ;  /* 0x0000000b0b007220 */ /* 0x000fe20000400000 */
[----:B----4-:R-:W-:-:S03]  /*0e70*/  FADD R13, R8, -R13 ;  /* 0x8000000d080d7221 */ /* 0x010fc60000000000 */
[----:B------:R-:W-:-:S04]  /*0e80*/  FFMA R0, R3, R3, R0 ;  /* 0x0000000303007223 */ /* 0x000fc80000000000 */
[----:B------:R-:W-:-:S05]  /*0e90*/  FFMA R13, R13, R13, R0 ;  /* 0x0000000d0d0d7223 */ /* 0x000fca0000000000 */
[----:B------:R-:W-:-:S04]  /*0ea0*/  FSETP.GEU.AND P0, PT, R13, R14, PT ;  /* 0x0000000e0d00720b */ /* 0x000fc80003f0e000 */
[----:B------:R-:W-:-:S09]  /*0eb0*/  SEL R10, R9, R10, !P0 ;  /* 0x0000000a090a7207 */ /* 0x000fd20004000000 */
.L_x_2:
[----:B------:R-:W-:Y:S05]  /*0ec0*/  BSYNC.RECONVERGENT B0 ;  /* 0x0000000000007941 */ /* 0x000fea0003800200 */
.L_x_1:
[----:B------:R-:W-:Y:S01]  /*0ed0*/  STG.E desc[UR6][R4.64+0xc], R10 ;  /* 0x00000c0a04007986 */ /* 0x000fe2000c101906 */
[----:B------:R-:W-:Y:S05]  /*0ee0*/  EXIT ;  /* 0x000000000000794d */ /* 0x000fea0003800000 */
.L_x_7:
        /* <DEDUP_REMOVED lines=9> */
.L_x_9:


//--------------------- .nv.shared.reserved.0     --------------------------
	.section	.nv.shared.reserved.0,"aw",@nobits
	.weak		__nv_reservedSMEM_offset_0_alias
	.size		__nv_reservedSMEM_offset_0_alias, 0, 64
	.other		__nv_reservedSMEM_offset_0_alias,@"STO_CUDA_RESERVED_SHARED STV_DEFAULT"
__nv_reservedSMEM_offset_0_alias:
	.zero		0
	.zero		64


//--------------------- .nv.constant0._Z21calculateNewCentroidsP4SongP8Centroidi --------------------------
	.section	.nv.constant0._Z21calculateNewCentroidsP4SongP8Centroidi,"a",@progbits
	.sectionflags	@""
	.align	4
.nv.constant0._Z21calculateNewCentroidsP4SongP8Centroidi:
	.zero		916


//--------------------- .nv.constant0._Z19assignSongToClusterP4SongP8Centroidii --------------------------
	.section	.nv.constant0._Z19assignSongToClusterP4SongP8Centroidii,"a",@progbits
	.sectionflags	@""
	.align	4
.nv.constant0._Z19assignSongToClusterP4SongP8Centroidii:
	.zero		920


//--------------------- SYMBOLS --------------------------

	.type		.nv.reservedSmem.offset0,@object
	.size		.nv.reservedSmem.offset0,0x4
